//
// Generated by NVIDIA NVVM Compiler
//
// Compiler Build ID: CL-36424714
// Cuda compilation tools, release 13.0, V13.0.88
// Based on NVVM 20.0.0
//

.version 9.0
.target sm_100
.address_size 64

	// .globl	_Z27sobel_edge_detection_kernelPhS_ii
// _ZZ34sobel_edge_detection_shared_kernelPhS_iiE4tile has been demoted

.visible .entry _Z27sobel_edge_detection_kernelPhS_ii(
	.param .u64 .ptr .align 1 _Z27sobel_edge_detection_kernelPhS_ii_param_0,
	.param .u64 .ptr .align 1 _Z27sobel_edge_detection_kernelPhS_ii_param_1,
	.param .u32 _Z27sobel_edge_detection_kernelPhS_ii_param_2,
	.param .u32 _Z27sobel_edge_detection_kernelPhS_ii_param_3
)
{
	.reg .pred 	%p<25>;
	.reg .b16 	%rs<5>;
	.reg .b32 	%r<69>;
	.reg .b32 	%f<3>;
	.reg .b64 	%rd<21>;

	ld.param.u64 	%rd7, [_Z27sobel_edge_detection_kernelPhS_ii_param_0];
	ld.param.u64 	%rd6, [_Z27sobel_edge_detection_kernelPhS_ii_param_1];
	ld.param.u32 	%r29, [_Z27sobel_edge_detection_kernelPhS_ii_param_2];
	ld.param.u32 	%r31, [_Z27sobel_edge_detection_kernelPhS_ii_param_3];
	cvta.to.global.u64 	%rd1, %rd7;
	mov.u32 	%r32, %ctaid.x;
	mov.u32 	%r33, %ntid.x;
	mov.u32 	%r34, %tid.x;
	mad.lo.s32 	%r1, %r32, %r33, %r34;
	mov.u32 	%r35, %ctaid.y;
	mov.u32 	%r36, %ntid.y;
	mov.u32 	%r37, %tid.y;
	mad.lo.s32 	%r38, %r35, %r36, %r37;
	setp.ge.s32 	%p3, %r1, %r29;
	setp.ge.s32 	%p4, %r38, %r31;
	or.pred  	%p5, %p3, %p4;
	@%p5 bra 	$L__BB0_18;
	add.s32 	%r40, %r38, -1;
	setp.eq.s32 	%p6, %r38, 0;
	mul.lo.s32 	%r3, %r40, %r29;
	setp.lt.s32 	%p7, %r1, 1;
	or.pred  	%p8, %p7, %p6;
	cvt.s64.s32 	%rd8, %r3;
	cvt.s64.s32 	%rd2, %r1;
	add.s64 	%rd9, %rd2, %rd8;
	add.s64 	%rd3, %rd1, %rd9;
	mov.b32 	%r60, 0;
	@%p8 bra 	$L__BB0_3;
	ld.global.u8 	%r41, [%rd3+-1];
	neg.s32 	%r60, %r41;
$L__BB0_3:
	setp.eq.s32 	%p9, %r38, 0;
	setp.lt.s32 	%p10, %r1, 0;
	or.pred  	%p11, %p10, %p9;
	mov.u32 	%r61, %r60;
	@%p11 bra 	$L__BB0_5;
	add.s32 	%r42, %r1, %r3;
	cvt.s64.s32 	%rd10, %r42;
	add.s64 	%rd11, %rd1, %rd10;
	ld.global.u8 	%rs1, [%rd11];
	mul.wide.u16 	%r43, %rs1, 2;
	sub.s32 	%r61, %r60, %r43;
$L__BB0_5:
	setp.eq.s32 	%p12, %r38, 0;
	add.s32 	%r44, %r1, 1;
	setp.lt.s32 	%p13, %r1, -1;
	setp.ge.s32 	%p14, %r44, %r29;
	or.pred  	%p1, %p13, %p14;
	or.pred  	%p15, %p1, %p12;
	@%p15 bra 	$L__BB0_7;
	ld.global.u8 	%r45, [%rd3+1];
	add.s32 	%r60, %r60, %r45;
	sub.s32 	%r61, %r61, %r45;
$L__BB0_7:
	setp.lt.s32 	%p16, %r1, 1;
	mul.lo.s32 	%r12, %r38, %r29;
	setp.gt.s32 	%p17, %r1, %r29;
	or.pred  	%p2, %p16, %p17;
	cvt.s64.s32 	%rd12, %r12;
	add.s64 	%rd13, %rd2, %rd12;
	add.s64 	%rd4, %rd1, %rd13;
	@%p2 bra 	$L__BB0_9;
	ld.global.u8 	%rs2, [%rd4+-1];
	mul.wide.u16 	%r46, %rs2, 2;
	sub.s32 	%r60, %r60, %r46;
$L__BB0_9:
	@%p1 bra 	$L__BB0_11;
	ld.global.u8 	%rs3, [%rd4+1];
	mul.wide.u16 	%r47, %rs3, 2;
	add.s32 	%r60, %r47, %r60;
$L__BB0_11:
	add.s32 	%r17, %r38, 1;
	setp.ge.u32 	%p18, %r17, %r31;
	add.s32 	%r18, %r12, %r29;
	or.pred  	%p19, %p2, %p18;
	cvt.s64.s32 	%rd14, %r18;
	add.s64 	%rd15, %rd2, %rd14;
	add.s64 	%rd5, %rd1, %rd15;
	@%p19 bra 	$L__BB0_13;
	ld.global.u8 	%r48, [%rd5+-1];
	sub.s32 	%r60, %r60, %r48;
	add.s32 	%r61, %r61, %r48;
$L__BB0_13:
	setp.ge.u32 	%p20, %r17, %r31;
	setp.lt.s32 	%p21, %r1, 0;
	or.pred  	%p22, %p21, %p20;
	@%p22 bra 	$L__BB0_15;
	add.s32 	%r49, %r1, %r18;
	cvt.s64.s32 	%rd16, %r49;
	add.s64 	%rd17, %rd1, %rd16;
	ld.global.u8 	%rs4, [%rd17];
	mul.wide.u16 	%r50, %rs4, 2;
	add.s32 	%r61, %r50, %r61;
$L__BB0_15:
	setp.ge.u32 	%p23, %r17, %r31;
	or.pred  	%p24, %p1, %p23;
	@%p24 bra 	$L__BB0_17;
	ld.global.u8 	%r51, [%rd5+1];
	add.s32 	%r60, %r60, %r51;
	add.s32 	%r61, %r61, %r51;
$L__BB0_17:
	mul.lo.s32 	%r52, %r60, %r60;
	mad.lo.s32 	%r53, %r61, %r61, %r52;
	cvt.rn.f32.u32 	%f1, %r53;
	sqrt.rn.f32 	%f2, %f1;
	cvt.rzi.s32.f32 	%r54, %f2;
	max.s32 	%r55, %r54, 0;
	min.s32 	%r56, %r55, 255;
	add.s32 	%r57, %r12, %r1;
	cvt.s64.s32 	%rd18, %r57;
	cvta.to.global.u64 	%rd19, %rd6;
	add.s64 	%rd20, %rd19, %rd18;
	st.global.u8 	[%rd20], %r56;
$L__BB0_18:
	ret;

}
	// .globl	_Z23rgb_to_grayscale_kernelPhS_ii
.visible .entry _Z23rgb_to_grayscale_kernelPhS_ii(
	.param .u64 .ptr .align 1 _Z23rgb_to_grayscale_kernelPhS_ii_param_0,
	.param .u64 .ptr .align 1 _Z23rgb_to_grayscale_kernelPhS_ii_param_1,
	.param .u32 _Z23rgb_to_grayscale_kernelPhS_ii_param_2,
	.param .u32 _Z23rgb_to_grayscale_kernelPhS_ii_param_3
)
{
	.reg .pred 	%p<4>;
	.reg .b16 	%rs<4>;
	.reg .b32 	%r<16>;
	.reg .b32 	%f<7>;
	.reg .b64 	%rd<9>;

	ld.param.u64 	%rd1, [_Z23rgb_to_grayscale_kernelPhS_ii_param_0];
	ld.param.u64 	%rd2, [_Z23rgb_to_grayscale_kernelPhS_ii_param_1];
	ld.param.u32 	%r3, [_Z23rgb_to_grayscale_kernelPhS_ii_param_2];
	ld.param.u32 	%r4, [_Z23rgb_to_grayscale_kernelPhS_ii_param_3];
	mov.u32 	%r6, %ctaid.x;
	mov.u32 	%r7, %ntid.x;
	mov.u32 	%r8, %tid.x;
	mad.lo.s32 	%r1, %r6, %r7, %r8;
	mov.u32 	%r9, %ctaid.y;
	mov.u32 	%r10, %ntid.y;
	mov.u32 	%r11, %tid.y;
	mad.lo.s32 	%r12, %r9, %r10, %r11;
	setp.ge.s32 	%p1, %r1, %r3;
	setp.ge.s32 	%p2, %r12, %r4;
	or.pred  	%p3, %p1, %p2;
	@%p3 bra 	$L__BB1_2;
	cvta.to.global.u64 	%rd3, %rd1;
	cvta.to.global.u64 	%rd4, %rd2;
	mad.lo.s32 	%r13, %r3, %r12, %r1;
	mul.lo.s32 	%r14, %r13, 3;
	cvt.s64.s32 	%rd5, %r14;
	add.s64 	%rd6, %rd3, %rd5;
	ld.global.u8 	%rs1, [%rd6];
	ld.global.u8 	%rs2, [%rd6+1];
	ld.global.u8 	%rs3, [%rd6+2];
	cvt.rn.f32.u16 	%f1, %rs1;
	cvt.rn.f32.u16 	%f2, %rs2;
	mul.f32 	%f3, %f2, 0f3F1645A2;
	fma.rn.f32 	%f4, %f1, 0f3E991687, %f3;
	cvt.rn.f32.u16 	%f5, %rs3;
	fma.rn.f32 	%f6, %f5, 0f3DE978D5, %f4;
	cvt.rzi.u32.f32 	%r15, %f6;
	cvt.s64.s32 	%rd7, %r13;
	add.s64 	%rd8, %rd4, %rd7;
	st.global.u8 	[%rd8], %r15;
$L__BB1_2:
	ret;

}
	// .globl	_Z34sobel_edge_detection_shared_kernelPhS_ii
.visible .entry _Z34sobel_edge_detection_shared_kernelPhS_ii(
	.param .u64 .ptr .align 1 _Z34sobel_edge_detection_shared_kernelPhS_ii_param_0,
	.param .u64 .ptr .align 1 _Z34sobel_edge_detection_shared_kernelPhS_ii_param_1,
	.param .u32 _Z34sobel_edge_detection_shared_kernelPhS_ii_param_2,
	.param .u32 _Z34sobel_edge_detection_shared_kernelPhS_ii_param_3
)
{
	.reg .pred 	%p<33>;
	.reg .b16 	%rs<23>;
	.reg .b32 	%r<54>;
	.reg .b32 	%f<3>;
	.reg .b64 	%rd<23>;
	// demoted variable
	.shared .align 1 .b8 _ZZ34sobel_edge_detection_shared_kernelPhS_iiE4tile[324];
	ld.param.u64 	%rd7, [_Z34sobel_edge_detection_shared_kernelPhS_ii_param_0];
	ld.param.u64 	%rd6, [_Z34sobel_edge_detection_shared_kernelPhS_ii_param_1];
	ld.param.u32 	%r7, [_Z34sobel_edge_detection_shared_kernelPhS_ii_param_2];
	ld.param.u32 	%r8, [_Z34sobel_edge_detection_shared_kernelPhS_ii_param_3];
	cvta.to.global.u64 	%rd1, %rd7;
	mov.u32 	%r9, %ctaid.x;
	mov.u32 	%r10, %ntid.x;
	mov.u32 	%r11, %ctaid.y;
	mov.u32 	%r12, %ntid.y;
	mov.u32 	%r13, %tid.x;
	mov.u32 	%r14, %tid.y;
	mad.lo.s32 	%r15, %r9, %r10, %r13;
	mad.lo.s32 	%r1, %r11, %r12, %r14;
	add.s32 	%r16, %r1, -1;
	setp.ne.s32 	%p5, %r1, 0;
	setp.le.s32 	%p6, %r1, %r8;
	and.pred  	%p1, %p5, %p6;
	mov.u32 	%r17, _ZZ34sobel_edge_detection_shared_kernelPhS_iiE4tile;
	mad.lo.s32 	%r18, %r14, 18, %r17;
	mul.lo.s32 	%r2, %r16, %r7;
	setp.gt.s32 	%p8, %r15, 0;
	setp.le.s32 	%p9, %r15, %r7;
	and.pred  	%p2, %p8, %p9;
	and.pred  	%p10, %p2, %p1;
	cvt.s64.s32 	%rd8, %r2;
	cvt.s64.s32 	%rd2, %r15;
	add.s64 	%rd9, %rd2, %rd8;
	add.s64 	%rd3, %rd1, %rd9;
	add.s32 	%r3, %r18, %r13;
	not.pred 	%p11, %p10;
	@%p11 bra 	$L__BB2_2;
	ld.global.u8 	%rs2, [%rd3+-1];
	st.shared.u8 	[%r3], %rs2;
	bra.uni 	$L__BB2_3;
$L__BB2_2:
	mov.b16 	%rs1, 0;
	st.shared.u8 	[%r3], %rs1;
$L__BB2_3:
	cvt.u32.u64 	%r19, %rd2;
	setp.gt.s32 	%p12, %r19, -1;
	setp.lt.s32 	%p13, %r19, %r7;
	and.pred  	%p3, %p12, %p13;
	and.pred  	%p14, %p3, %p1;
	@%p14 bra 	$L__BB2_5;
	mov.b16 	%rs3, 0;
	st.shared.u8 	[%r3+1], %rs3;
	bra.uni 	$L__BB2_6;
$L__BB2_5:
	add.s32 	%r21, %r19, %r2;
	cvt.s64.s32 	%rd10, %r21;
	add.s64 	%rd11, %rd1, %rd10;
	ld.global.u8 	%rs4, [%rd11];
	st.shared.u8 	[%r3+1], %rs4;
$L__BB2_6:
	add.s32 	%r23, %r19, 1;
	setp.gt.s32 	%p15, %r19, -2;
	setp.lt.s32 	%p16, %r23, %r7;
	and.pred  	%p4, %p15, %p16;
	and.pred  	%p17, %p4, %p1;
	@%p17 bra 	$L__BB2_8;
	mov.b16 	%rs5, 0;
	st.shared.u8 	[%r3+2], %rs5;
	bra.uni 	$L__BB2_9;
$L__BB2_8:
	ld.global.u8 	%rs6, [%rd3+1];
	st.shared.u8 	[%r3+2], %rs6;
$L__BB2_9:
	setp.lt.s32 	%p18, %r1, %r8;
	mul.lo.s32 	%r4, %r1, %r7;
	and.pred  	%p19, %p2, %p18;
	cvt.s64.s32 	%rd12, %r4;
	add.s64 	%rd13, %rd2, %rd12;
	add.s64 	%rd4, %rd1, %rd13;
	@%p19 bra 	$L__BB2_11;
	mov.b16 	%rs7, 0;
	st.shared.u8 	[%r3+18], %rs7;
	bra.uni 	$L__BB2_12;
$L__BB2_11:
	ld.global.u8 	%rs8, [%rd4+-1];
	st.shared.u8 	[%r3+18], %rs8;
$L__BB2_12:
	setp.lt.s32 	%p20, %r1, %r8;
	and.pred  	%p21, %p3, %p20;
	@%p21 bra 	$L__BB2_14;
	mov.b16 	%rs9, 0;
	st.shared.u8 	[%r3+19], %rs9;
	bra.uni 	$L__BB2_15;
$L__BB2_14:
	add.s32 	%r25, %r19, %r4;
	cvt.s64.s32 	%rd14, %r25;
	add.s64 	%rd15, %rd1, %rd14;
	ld.global.u8 	%rs10, [%rd15];
	st.shared.u8 	[%r3+19], %rs10;
$L__BB2_15:
	setp.lt.s32 	%p22, %r1, %r8;
	and.pred  	%p23, %p4, %p22;
	@%p23 bra 	$L__BB2_17;
	mov.b16 	%rs11, 0;
	st.shared.u8 	[%r3+20], %rs11;
	bra.uni 	$L__BB2_18;
$L__BB2_17:
	ld.global.u8 	%rs12, [%rd4+1];
	st.shared.u8 	[%r3+20], %rs12;
$L__BB2_18:
	add.s32 	%r5, %r1, 1;
	setp.lt.s32 	%p24, %r5, %r8;
	add.s32 	%r6, %r4, %r7;
	and.pred  	%p25, %p2, %p24;
	cvt.s64.s32 	%rd16, %r6;
	add.s64 	%rd17, %rd2, %rd16;
	add.s64 	%rd5, %rd1, %rd17;
	@%p25 bra 	$L__BB2_20;
	mov.b16 	%rs13, 0;
	st.shared.u8 	[%r3+36], %rs13;
	bra.uni 	$L__BB2_21;
$L__BB2_20:
	ld.global.u8 	%rs14, [%rd5+-1];
	st.shared.u8 	[%r3+36], %rs14;
$L__BB2_21:
	setp.lt.s32 	%p26, %r5, %r8;
	and.pred  	%p27, %p3, %p26;
	@%p27 bra 	$L__BB2_23;
	mov.b16 	%rs15, 0;
	st.shared.u8 	[%r3+37], %rs15;
	bra.uni 	$L__BB2_24;
$L__BB2_23:
	add.s32 	%r27, %r19, %r6;
	cvt.s64.s32 	%rd18, %r27;
	add.s64 	%rd19, %rd1, %rd18;
	ld.global.u8 	%rs16, [%rd19];
	st.shared.u8 	[%r3+37], %rs16;
$L__BB2_24:
	setp.lt.s32 	%p28, %r5, %r8;
	and.pred  	%p29, %p4, %p28;
	@%p29 bra 	$L__BB2_26;
	mov.b16 	%rs17, 0;
	st.shared.u8 	[%r3+38], %rs17;
	bra.uni 	$L__BB2_27;
$L__BB2_26:
	ld.global.u8 	%rs18, [%rd5+1];
	st.shared.u8 	[%r3+38], %rs18;
$L__BB2_27:
	bar.sync 	0;
	setp.ge.s32 	%p30, %r19, %r7;
	setp.ge.s32 	%p31, %r1, %r8;
	or.pred  	%p32, %p30, %p31;
	@%p32 bra 	$L__BB2_29;
	ld.shared.u8 	%r30, [%r3];
	ld.shared.u8 	%rs19, [%r3+1];
	mul.wide.u16 	%r31, %rs19, 2;
	ld.shared.u8 	%r32, [%r3+2];
	add.s32 	%r33, %r30, %r32;
	add.s32 	%r34, %r31, %r33;
	ld.shared.u8 	%rs20, [%r3+18];
	mul.wide.u16 	%r35, %rs20, 2;
	add.s32 	%r36, %r35, %r30;
	ld.shared.u8 	%rs21, [%r3+20];
	mul.wide.u16 	%r37, %rs21, 2;
	ld.shared.u8 	%r38, [%r3+36];
	add.s32 	%r39, %r37, %r32;
	add.s32 	%r40, %r36, %r38;
	sub.s32 	%r41, %r39, %r40;
	sub.s32 	%r42, %r38, %r34;
	ld.shared.u8 	%rs22, [%r3+37];
	mul.wide.u16 	%r43, %rs22, 2;
	add.s32 	%r44, %r43, %r42;
	ld.shared.u8 	%r45, [%r3+38];
	add.s32 	%r46, %r41, %r45;
	add.s32 	%r47, %r44, %r45;
	mul.lo.s32 	%r48, %r46, %r46;
	mad.lo.s32 	%r49, %r47, %r47, %r48;
	cvt.rn.f32.u32 	%f1, %r49;
	sqrt.rn.f32 	%f2, %f1;
	cvt.rzi.s32.f32 	%r50, %f2;
	max.s32 	%r51, %r50, 0;
	min.s32 	%r52, %r51, 255;
	add.s32 	%r53, %r4, %r19;
	cvt.s64.s32 	%rd20, %r53;
	cvta.to.global.u64 	%rd21, %rd6;
	add.s64 	%rd22, %rd21, %rd20;
	st.global.u8 	[%rd22], %r52;
$L__BB2_29:
	ret;

}


// ===== COMPILED SASS (sm_100) =====

	.target	sm_100

	.elftype	@"ET_EXEC"


//--------------------- .note.nv.tkinfo           --------------------------
	.section	.note.nv.tkinfo,"",@"SHT_NOTE"
	.sectionflags	@"SHF_NOTE_NV_TKINFO"
	.tkinfo
        /*0018*/ 	.word	0x00000002
        /*0030*/ 	.string	""
        /*0030*/ 	.string	"ptxas"
        /*0030*/ 	.string	"Cuda compilation tools, release 13.0, V13.0.88"
        /*0030*/ 	.string	"Build cuda_13.0.r13.0/compiler.36424714_0"
        /*0030*/ 	.string	"-arch sm_100 -m 64 "



//--------------------- .note.nv.cuinfo           --------------------------
	.section	.note.nv.cuinfo,"",@"SHT_NOTE"
	.sectionflags	@"SHF_NOTE_NV_CUINFO"
        /*0018*/ 	.short	0x0002
        /*001a*/ 	.short	0x0064
        /*001c*/ 	.short	0x0082
	.zero		2


//--------------------- .nv.info                  --------------------------
	.section	.nv.info,"",@"SHT_CUDA_INFO"
	.align	4


	//----- nvinfo : EIATTR_REGCOUNT
	.align		4
        /*0000*/ 	.byte	0x04, 0x2f
        /*0002*/ 	.short	(.L_1 - .L_0)
	.align		4
.L_0:
        /*0004*/ 	.word	index@(_Z27sobel_edge_detection_kernelPhS_ii)
        /*0008*/ 	.word	0x00000018


	//----- nvinfo : EIATTR_FRAME_SIZE
	.align		4
.L_1:
        /*000c*/ 	.byte	0x04, 0x11
        /*000e*/ 	.short	(.L_3 - .L_2)
	.align		4
.L_2:
        /*0010*/ 	.word	index@($__internal_1_$__cuda_sm20_sqrt_rn_f32_slowpath)
        /*0014*/ 	.word	0x00000000


	//----- nvinfo : EIATTR_FRAME_SIZE
	.align		4
.L_3:
        /*0018*/ 	.byte	0x04, 0x11
        /*001a*/ 	.short	(.L_5 - .L_4)
	.align		4
.L_4:
        /*001c*/ 	.word	index@(_Z27sobel_edge_detection_kernelPhS_ii)
        /*0020*/ 	.word	0x00000000


	//----- nvinfo : EIATTR_REGCOUNT
	.align		4
.L_5:
        /*0024*/ 	.byte	0x04, 0x2f
        /*0026*/ 	.short	(.L_7 - .L_6)
	.align		4
.L_6:
        /*0028*/ 	.word	index@(_Z23rgb_to_grayscale_kernelPhS_ii)
        /*002c*/ 	.word	0x0000000a


	//----- nvinfo : EIATTR_FRAME_SIZE
	.align		4
.L_7:
        /*0030*/ 	.byte	0x04, 0x11
        /*0032*/ 	.short	(.L_9 - .L_8)
	.align		4
.L_8:
        /*0034*/ 	.word	index@(_Z23rgb_to_grayscale_kernelPhS_ii)
        /*0038*/ 	.word	0x00000000


	//----- nvinfo : EIATTR_REGCOUNT
	.align		4
.L_9:
        /*003c*/ 	.byte	0x04, 0x2f
        /*003e*/ 	.short	(.L_11 - .L_10)
	.align		4
.L_10:
        /*0040*/ 	.word	index@(_Z34sobel_edge_detection_shared_kernelPhS_ii)
        /*0044*/ 	.word	0x0000001a


	//----- nvinfo : EIATTR_FRAME_SIZE
	.align		4
.L_11:
        /*0048*/ 	.byte	0x04, 0x11
        /*004a*/ 	.short	(.L_13 - .L_12)
	.align		4
.L_12:
        /*004c*/ 	.word	index@($__internal_0_$__cuda_sm20_sqrt_rn_f32_slowpath)
        /*0050*/ 	.word	0x00000000


	//----- nvinfo : EIATTR_FRAME_SIZE
	.align		4
.L_13:
        /*0054*/ 	.byte	0x04, 0x11
        /*0056*/ 	.short	(.L_15 - .L_14)
	.align		4
.L_14:
        /*0058*/ 	.word	index@(_Z34sobel_edge_detection_shared_kernelPhS_ii)
        /*005c*/ 	.word	0x00000000


	//----- nvinfo : EIATTR_MIN_STACK_SIZE
	.align		4
.L_15:
        /*0060*/ 	.byte	0x04, 0x12
        /*0062*/ 	.short	(.L_17 - .L_16)
	.align		4
.L_16:
        /*0064*/ 	.word	index@(_Z34sobel_edge_detection_shared_kernelPhS_ii)
        /*0068*/ 	.word	0x00000000


	//----- nvinfo : EIATTR_MIN_STACK_SIZE
	.align		4
.L_17:
        /*006c*/ 	.byte	0x04, 0x12
        /*006e*/ 	.short	(.L_19 - .L_18)
	.align		4
.L_18:
        /*0070*/ 	.word	index@(_Z23rgb_to_grayscale_kernelPhS_ii)
        /*0074*/ 	.word	0x00000000


	//----- nvinfo : EIATTR_MIN_STACK_SIZE
	.align		4
.L_19:
        /*0078*/ 	.byte	0x04, 0x12
        /*007a*/ 	.short	(.L_21 - .L_20)
	.align		4
.L_20:
        /*007c*/ 	.word	index@(_Z27sobel_edge_detection_kernelPhS_ii)
        /*0080*/ 	.word	0x00000000
.L_21:


//--------------------- .nv.compat                --------------------------
	.section	.nv.compat,"",@"SHT_CUDA_COMPAT_INFO"
	.align	4
        /*0000*/ 	.byte	0x02, 0x09, 0x00, 0x00, 0x02, 0x02, 0x01, 0x00, 0x02, 0x05, 0x05, 0x00, 0x03, 0x07, 0x01, 0x01
        /*0010*/ 	.byte	0x02, 0x03, 0x00, 0x00, 0x02, 0x06, 0x01, 0x00, 0x04, 0x0b, 0x08, 0x00, 0x01, 0x00, 0x00, 0x00
        /*0020*/ 	.byte	0x00, 0x00, 0x00, 0x00


//--------------------- .nv.info._Z34sobel_edge_detection_shared_kernelPhS_ii --------------------------
	.section	.nv.info._Z34sobel_edge_detection_shared_kernelPhS_ii,"",@"SHT_CUDA_INFO"
	.sectionflags	@""
	.align	4


	//----- nvinfo : EIATTR_CUDA_API_VERSION
	.align		4
        /*0000*/ 	.byte	0x04, 0x37
        /*0002*/ 	.short	(.L_23 - .L_22)
.L_22:
        /*0004*/ 	.word	0x00000082


	//----- nvinfo : EIATTR_KPARAM_INFO
	.align		4
.L_23:
        /*0008*/ 	.byte	0x04, 0x17
        /*000a*/ 	.short	(.L_25 - .L_24)
.L_24:
        /*000c*/ 	.word	0x00000000
        /*0010*/ 	.short	0x0003
        /*0012*/ 	.short	0x0014
        /*0014*/ 	.byte	0x00, 0xf0, 0x11, 0x00


	//----- nvinfo : EIATTR_KPARAM_INFO
	.align		4
.L_25:
        /*0018*/ 	.byte	0x04, 0x17
        /*001a*/ 	.short	(.L_27 - .L_26)
.L_26:
        /*001c*/ 	.word	0x00000000
        /*0020*/ 	.short	0x0002
        /*0022*/ 	.short	0x0010
        /*0024*/ 	.byte	0x00, 0xf0, 0x11, 0x00


	//----- nvinfo : EIATTR_KPARAM_INFO
	.align		4
.L_27:
        /*0028*/ 	.byte	0x04, 0x17
        /*002a*/ 	.short	(.L_29 - .L_28)
.L_28:
        /*002c*/ 	.word	0x00000000
        /*0030*/ 	.short	0x0001
        /*0032*/ 	.short	0x0008
        /*0034*/ 	.byte	0x00, 0xf5, 0x21, 0x00


	//----- nvinfo : EIATTR_KPARAM_INFO
	.align		4
.L_29:
        /*0038*/ 	.byte	0x04, 0x17
        /*003a*/ 	.short	(.L_31 - .L_30)
.L_30:
        /*003c*/ 	.word	0x00000000
        /*0040*/ 	.short	0x0000
        /*0042*/ 	.short	0x0000
        /*0044*/ 	.byte	0x00, 0xf5, 0x21, 0x00


	//----- nvinfo : EIATTR_SPARSE_MMA_MASK
	.align		4
.L_31:
        /*0048*/ 	.byte	0x03, 0x50
        /*004a*/ 	.short	0x0000


	//----- nvinfo : EIATTR_MAXREG_COUNT
	.align		4
        /*004c*/ 	.byte	0x03, 0x1b
        /*004e*/ 	.short	0x00ff


	//----- nvinfo : EIATTR_NUM_BARRIERS
	.align		4
        /*0050*/ 	.byte	0x02, 0x4c
        /*0052*/ 	.byte	0x01
	.zero		1


	//----- nvinfo : EIATTR_MERCURY_ISA_VERSION
	.align		4
        /*0054*/ 	.byte	0x03, 0x5f
        /*0056*/ 	.short	0x0101


	//----- nvinfo : EIATTR_VRC_CTA_INIT_COUNT
	.align		4
        /*0058*/ 	.byte	0x02, 0x4a
	.zero		1
	.zero		1


	//----- nvinfo : EIATTR_EXIT_INSTR_OFFSETS
	.align		4
        /*005c*/ 	.byte	0x04, 0x1c
        /*005e*/ 	.short	(.L_33 - .L_32)


	//   ....[0]....
.L_32:
        /*0060*/ 	.word	0x00000590


	//   ....[1]....
        /*0064*/ 	.word	0x00000830


	//----- nvinfo : EIATTR_CRS_STACK_SIZE
	.align		4
.L_33:
        /*0068*/ 	.byte	0x04, 0x1e
        /*006a*/ 	.short	(.L_35 - .L_34)
.L_34:
        /*006c*/ 	.word	0x00000000


	//----- nvinfo : EIATTR_CBANK_PARAM_SIZE
	.align		4
.L_35:
        /*0070*/ 	.byte	0x03, 0x19
        /*0072*/ 	.short	0x0018


	//----- nvinfo : EIATTR_PARAM_CBANK
	.align		4
        /*0074*/ 	.byte	0x04, 0x0a
        /*0076*/ 	.short	(.L_37 - .L_36)
	.align		4
.L_36:
        /*0078*/ 	.word	index@(.nv.constant0._Z34sobel_edge_detection_shared_kernelPhS_ii)
        /*007c*/ 	.short	0x0380
        /*007e*/ 	.short	0x0018


	//----- nvinfo : EIATTR_SW_WAR
	.align		4
.L_37:
        /*0080*/ 	.byte	0x04, 0x36
        /*0082*/ 	.short	(.L_39 - .L_38)
.L_38:
        /*0084*/ 	.word	0x00000008
.L_39:


//--------------------- .nv.info._Z23rgb_to_grayscale_kernelPhS_ii --------------------------
	.section	.nv.info._Z23rgb_to_grayscale_kernelPhS_ii,"",@"SHT_CUDA_INFO"
	.sectionflags	@""
	.align	4


	//----- nvinfo : EIATTR_CUDA_API_VERSION
	.align		4
        /*0000*/ 	.byte	0x04, 0x37
        /*0002*/ 	.short	(.L_41 - .L_40)
.L_40:
        /*0004*/ 	.word	0x00000082


	//----- nvinfo : EIATTR_KPARAM_INFO
	.align		4
.L_41:
        /*0008*/ 	.byte	0x04, 0x17
        /*000a*/ 	.short	(.L_43 - .L_42)
.L_42:
        /*000c*/ 	.word	0x00000000
        /*0010*/ 	.short	0x0003
        /*0012*/ 	.short	0x0014
        /*0014*/ 	.byte	0x00, 0xf0, 0x11, 0x00


	//----- nvinfo : EIATTR_KPARAM_INFO
	.align		4
.L_43:
        /*0018*/ 	.byte	0x04, 0x17
        /*001a*/ 	.short	(.L_45 - .L_44)
.L_44:
        /*001c*/ 	.word	0x00000000
        /*0020*/ 	.short	0x0002
        /*0022*/ 	.short	0x0010
        /*0024*/ 	.byte	0x00, 0xf0, 0x11, 0x00


	//----- nvinfo : EIATTR_KPARAM_INFO
	.align		4
.L_45:
        /*0028*/ 	.byte	0x04, 0x17
        /*002a*/ 	.short	(.L_47 - .L_46)
.L_46:
        /*002c*/ 	.word	0x00000000
        /*0030*/ 	.short	0x0001
        /*0032*/ 	.short	0x0008
        /*0034*/ 	.byte	0x00, 0xf5, 0x21, 0x00


	//----- nvinfo : EIATTR_KPARAM_INFO
	.align		4
.L_47:
        /*0038*/ 	.byte	0x04, 0x17
        /*003a*/ 	.short	(.L_49 - .L_48)
.L_48:
        /*003c*/ 	.word	0x00000000
        /*0040*/ 	.short	0x0000
        /*0042*/ 	.short	0x0000
        /*0044*/ 	.byte	0x00, 0xf5, 0x21, 0x00


	//----- nvinfo : EIATTR_SPARSE_MMA_MASK
	.align		4
.L_49:
        /*0048*/ 	.byte	0x03, 0x50
        /*004a*/ 	.short	0x0000


	//----- nvinfo : EIATTR_MAXREG_COUNT
	.align		4
        /*004c*/ 	.byte	0x03, 0x1b
        /*004e*/ 	.short	0x00ff


	//----- nvinfo : EIATTR_MERCURY_ISA_VERSION
	.align		4
        /*0050*/ 	.byte	0x03, 0x5f
        /*0052*/ 	.short	0x0101


	//----- nvinfo : EIATTR_VRC_CTA_INIT_COUNT
	.align		4
        /*0054*/ 	.byte	0x02, 0x4a
	.zero		1
	.zero		1


	//----- nvinfo : EIATTR_EXIT_INSTR_OFFSETS
	.align		4
        /*0058*/ 	.byte	0x04, 0x1c
        /*005a*/ 	.short	(.L_51 - .L_50)


	//   ....[0]....
.L_50:
        /*005c*/ 	.word	0x000000c0


	//   ....[1]....
        /*0060*/ 	.word	0x00000200


	//----- nvinfo : EIATTR_CBANK_PARAM_SIZE
	.align		4
.L_51:
        /*0064*/ 	.byte	0x03, 0x19
        /*0066*/ 	.short	0x0018


	//----- nvinfo : EIATTR_PARAM_CBANK
	.align		4
        /*0068*/ 	.byte	0x04, 0x0a
        /*006a*/ 	.short	(.L_53 - .L_52)
	.align		4
.L_52:
        /*006c*/ 	.word	index@(.nv.constant0._Z23rgb_to_grayscale_kernelPhS_ii)
        /*0070*/ 	.short	0x0380
        /*0072*/ 	.short	0x0018


	//----- nvinfo : EIATTR_SW_WAR
	.align		4
.L_53:
        /*0074*/ 	.byte	0x04, 0x36
        /*0076*/ 	.short	(.L_55 - .L_54)
.L_54:
        /*0078*/ 	.word	0x00000008
.L_55:


//--------------------- .nv.info._Z27sobel_edge_detection_kernelPhS_ii --------------------------
	.section	.nv.info._Z27sobel_edge_detection_kernelPhS_ii,"",@"SHT_CUDA_INFO"
	.sectionflags	@""
	.align	4


	//----- nvinfo : EIATTR_CUDA_API_VERSION
	.align		4
        /*0000*/ 	.byte	0x04, 0x37
        /*0002*/ 	.short	(.L_57 - .L_56)
.L_56:
        /*0004*/ 	.word	0x00000082


	//----- nvinfo : EIATTR_KPARAM_INFO
	.align		4
.L_57:
        /*0008*/ 	.byte	0x04, 0x17
        /*000a*/ 	.short	(.L_59 - .L_58)
.L_58:
        /*000c*/ 	.word	0x00000000
        /*0010*/ 	.short	0x0003
        /*0012*/ 	.short	0x0014
        /*0014*/ 	.byte	0x00, 0xf0, 0x11, 0x00


	//----- nvinfo : EIATTR_KPARAM_INFO
	.align		4
.L_59:
        /*0018*/ 	.byte	0x04, 0x17
        /*001a*/ 	.short	(.L_61 - .L_60)
.L_60:
        /*001c*/ 	.word	0x00000000
        /*0020*/ 	.short	0x0002
        /*0022*/ 	.short	0x0010
        /*0024*/ 	.byte	0x00, 0xf0, 0x11, 0x00


	//----- nvinfo : EIATTR_KPARAM_INFO
	.align		4
.L_61:
        /*0028*/ 	.byte	0x04, 0x17
        /*002a*/ 	.short	(.L_63 - .L_62)
.L_62:
        /*002c*/ 	.word	0x00000000
        /*0030*/ 	.short	0x0001
        /*0032*/ 	.short	0x0008
        /*0034*/ 	.byte	0x00, 0xf5, 0x21, 0x00


	//----- nvinfo : EIATTR_KPARAM_INFO
	.align		4
.L_63:
        /*0038*/ 	.byte	0x04, 0x17
        /*003a*/ 	.short	(.L_65 - .L_64)
.L_64:
        /*003c*/ 	.word	0x00000000
        /*0040*/ 	.short	0x0000
        /*0042*/ 	.short	0x0000
        /*0044*/ 	.byte	0x00, 0xf5, 0x21, 0x00


	//----- nvinfo : EIATTR_SPARSE_MMA_MASK
	.align		4
.L_65:
        /*0048*/ 	.byte	0x03, 0x50
        /*004a*/ 	.short	0x0000


	//----- nvinfo : EIATTR_MAXREG_COUNT
	.align		4
        /*004c*/ 	.byte	0x03, 0x1b
        /*004e*/ 	.short	0x00ff


	//----- nvinfo : EIATTR_MERCURY_ISA_VERSION
	.align		4
        /*0050*/ 	.byte	0x03, 0x5f
        /*0052*/ 	.short	0x0101


	//----- nvinfo : EIATTR_VRC_CTA_INIT_COUNT
	.align		4
        /*0054*/ 	.byte	0x02, 0x4a
	.zero		1
	.zero		1


	//----- nvinfo : EIATTR_EXIT_INSTR_OFFSETS
	.align		4
        /*0058*/ 	.byte	0x04, 0x1c
        /*005a*/ 	.short	(.L_67 - .L_66)


	//   ....[0]....
.L_66:
        /*005c*/ 	.word	0x000000c0


	//   ....[1]....
        /*0060*/ 	.word	0x000005e0


	//----- nvinfo : EIATTR_CRS_STACK_SIZE
	.align		4
.L_67:
        /*0064*/ 	.byte	0x04, 0x1e
        /*0066*/ 	.short	(.L_69 - .L_68)
.L_68:
        /*0068*/ 	.word	0x00000000


	//----- nvinfo : EIATTR_CBANK_PARAM_SIZE
	.align		4
.L_69:
        /*006c*/ 	.byte	0x03, 0x19
        /*006e*/ 	.short	0x0018


	//----- nvinfo : EIATTR_PARAM_CBANK
	.align		4
        /*0070*/ 	.byte	0x04, 0x0a
        /*0072*/ 	.short	(.L_71 - .L_70)
	.align		4
.L_70:
        /*0074*/ 	.word	index@(.nv.constant0._Z27sobel_edge_detection_kernelPhS_ii)
        /*0078*/ 	.short	0x0380
        /*007a*/ 	.short	0x0018


	//----- nvinfo : EIATTR_SW_WAR
	.align		4
.L_71:
        /*007c*/ 	.byte	0x04, 0x36
        /*007e*/ 	.short	(.L_73 - .L_72)
.L_72:
        /*0080*/ 	.word	0x00000008
.L_73:


//--------------------- .nv.callgraph             --------------------------
	.section	.nv.callgraph,"",@"SHT_CUDA_CALLGRAPH"
	.align	4
	.sectionentsize	8
	.align		4
        /*0000*/ 	.word	0x00000000
	.align		4
        /*0004*/ 	.word	0xffffffff
	.align		4
        /*0008*/ 	.word	0x00000000
	.align		4
        /*000c*/ 	.word	0xfffffffe
	.align		4
        /*0010*/ 	.word	0x00000000
	.align		4
        /*0014*/ 	.word	0xfffffffd
	.align		4
        /*0018*/ 	.word	0x00000000
	.align		4
        /*001c*/ 	.word	0xfffffffc


//--------------------- .text._Z34sobel_edge_detection_shared_kernelPhS_ii --------------------------
	.section	.text._Z34sobel_edge_detection_shared_kernelPhS_ii,"ax",@progbits
	.align	128
        .global         _Z34sobel_edge_detection_shared_kernelPhS_ii
        .type           _Z34sobel_edge_detection_shared_kernelPhS_ii,@function
        .size           _Z34sobel_edge_detection_shared_kernelPhS_ii,(.L_x_11 - _Z34sobel_edge_detection_shared_kernelPhS_ii)
        .other          _Z34sobel_edge_detection_shared_kernelPhS_ii,@"STO_CUDA_ENTRY STV_DEFAULT"
_Z34sobel_edge_detection_shared_kernelPhS_ii:
.text._Z34sobel_edge_detection_shared_kernelPhS_ii:
[----:B------:R-:W-:Y:S01]  /*0000*/  LDC R1, c[0x0][0x37c] ;  /* 0x0000df00ff017b82 */ /* 0x000fe20000000800 */
[----:B------:R-:W0:Y:S07]  /*0010*/  S2R R19, SR_TID.X ;  /* 0x0000000000137919 */ /* 0x000e2e0000002100 */
[----:B------:R-:W0:Y:S01]  /*0020*/  S2UR UR4, SR_CTAID.X ;  /* 0x00000000000479c3 */ /* 0x000e220000002500 */
[----:B------:R-:W1:Y:S01]  /*0030*/  LDCU.64 UR6, c[0x0][0x390] ;  /* 0x00007200ff0677ac */ /* 0x000e620008000a00 */
[----:B------:R-:W2:Y:S01]  /*0040*/  S2R R21, SR_TID.Y ;  /* 0x0000000000157919 */ /* 0x000ea20000002200 */
[----:B------:R-:W3:Y:S05]  /*0050*/  LDCU.64 UR8, c[0x0][0x380] ;  /* 0x00007000ff0877ac */ /* 0x000eea0008000a00 */
[----:B------:R-:W0:Y:S08]  /*0060*/  LDC R6, c[0x0][0x360] ;  /* 0x0000d800ff067b82 */ /* 0x000e300000000800 */
[----:B------:R-:W2:Y:S08]  /*0070*/  S2UR UR5, SR_CTAID.Y ;  /* 0x00000000000579c3 */ /* 0x000eb00000002600 */
[----:B------:R-:W2:Y:S01]  /*0080*/  LDC R0, c[0x0][0x364] ;  /* 0x0000d900ff007b82 */ /* 0x000ea20000000800 */
[----:B0-----:R-:W-:-:S04]  /*0090*/  IMAD R6, R6, UR4, R19 ;  /* 0x0000000406067c24 */ /* 0x001fc8000f8e0213 */
[C---:B------:R-:W-:Y:S01]  /*00a0*/  VIADD R2, R6.reuse, 0x1 ;  /* 0x0000000106027836 */ /* 0x040fe20000000000 */
[C---:B-1----:R-:W-:Y:S02]  /*00b0*/  ISETP.GT.AND P3, PT, R6.reuse, UR6, PT ;  /* 0x0000000606007c0c */ /* 0x042fe4000bf64270 */
[----:B------:R-:W-:Y:S02]  /*00c0*/  SHF.R.S32.HI R23, RZ, 0x1f, R6 ;  /* 0x0000001fff177819 */ /* 0x000fe40000011406 */
[----:B------:R-:W-:Y:S02]  /*00d0*/  ISETP.GT.AND P3, PT, R6, RZ, !P3 ;  /* 0x000000ff0600720c */ /* 0x000fe40005f64270 */
[----:B------:R-:W-:-:S04]  /*00e0*/  ISETP.GE.AND P2, PT, R2, UR6, PT ;  /* 0x0000000602007c0c */ /* 0x000fc8000bf46270 */
[----:B------:R-:W-:Y:S01]  /*00f0*/  ISETP.GT.AND P2, PT, R6, -0x2, !P2 ;  /* 0xfffffffe0600780c */ /* 0x000fe20005744270 */
[----:B--2---:R-:W-:Y:S01]  /*0100*/  IMAD R0, R0, UR5, R21 ;  /* 0x0000000500007c24 */ /* 0x004fe2000f8e0215 */
[----:B------:R-:W0:Y:S03]  /*0110*/  LDCU.64 UR4, c[0x0][0x358] ;  /* 0x00006b00ff0477ac */ /* 0x000e260008000a00 */
[C---:B------:R-:W-:Y:S01]  /*0120*/  IMAD R7, R0.reuse, UR6, RZ ;  /* 0x0000000600077c24 */ /* 0x040fe2000f8e02ff */
[C---:B------:R-:W-:Y:S02]  /*0130*/  ISETP.LT.AND P5, PT, R0.reuse, UR7, P3 ;  /* 0x0000000700007c0c */ /* 0x040fe40009fa1270 */
[----:B------:R-:W-:Y:S02]  /*0140*/  ISETP.LT.AND P6, PT, R0, UR7, P2 ;  /* 0x0000000700007c0c */ /* 0x000fe400097c1270 */
[----:B------:R-:W-:-:S02]  /*0150*/  SHF.R.S32.HI R2, RZ, 0x1f, R7 ;  /* 0x0000001fff027819 */ /* 0x000fc40000011407 */
[----:B---3--:R-:W-:-:S04]  /*0160*/  IADD3 R8, P0, P1, R6, UR8, R7 ;  /* 0x0000000806087c10 */ /* 0x008fc8000f91e007 */
[----:B------:R-:W-:-:S05]  /*0170*/  IADD3.X R9, PT, PT, R23, UR9, R2, P0, P1 ;  /* 0x0000000917097c10 */ /* 0x000fca00087e2402 */
[----:B0-----:R-:W2:Y:S04]  /*0180*/  @P5 LDG.E.U8 R13, desc[UR4][R8.64+-0x1] ;  /* 0xffffff04080d5981 */ /* 0x001ea8000c1e1100 */
[----:B------:R0:W3:Y:S01]  /*0190*/  @P6 LDG.E.U8 R15, desc[UR4][R8.64+0x1] ;  /* 0x00000104080f6981 */ /* 0x0000e2000c1e1100 */
[----:B------:R-:W-:Y:S01]  /*01a0*/  VIADD R2, R0, 0xffffffff ;  /* 0xffffffff00027836 */ /* 0x000fe20000000000 */
[----:B------:R-:W-:Y:S01]  /*01b0*/  MOV R3, 0x400 ;  /* 0x0000040000037802 */ /* 0x000fe20000000f00 */
[----:B------:R-:W-:Y:S01]  /*01c0*/  VIADD R17, R7, UR6 ;  /* 0x0000000607117c36 */ /* 0x000fe20008000000 */
[----:B------:R-:W0:Y:S01]  /*01d0*/  S2R R10, SR_CgaCtaId ;  /* 0x00000000000a7919 */ /* 0x000e220000008800 */
[----:B------:R-:W-:Y:S02]  /*01e0*/  IMAD R11, R2, UR6, RZ ;  /* 0x00000006020b7c24 */ /* 0x000fe4000f8e02ff */
[----:B------:R-:W-:Y:S01]  /*01f0*/  VIADD R16, R0, 0x1 ;  /* 0x0000000100107836 */ /* 0x000fe20000000000 */
[----:B------:R-:W-:-:S02]  /*0200*/  SHF.R.S32.HI R12, RZ, 0x1f, R17 ;  /* 0x0000001fff0c7819 */ /* 0x000fc40000011411 */
[--C-:B------:R-:W-:Y:S02]  /*0210*/  SHF.R.S32.HI R2, RZ, 0x1f, R11.reuse ;  /* 0x0000001fff027819 */ /* 0x100fe4000001140b */
[----:B------:R-:W-:-:S04]  /*0220*/  IADD3 R4, P0, P1, R6, UR8, R11 ;  /* 0x0000000806047c10 */ /* 0x000fc8000f91e00b */
[C---:B------:R-:W-:Y:S02]  /*0230*/  IADD3.X R5, PT, PT, R23.reuse, UR9, R2, P0, P1 ;  /* 0x0000000917057c10 */ /* 0x040fe400087e2402 */
[----:B------:R-:W-:Y:S02]  /*0240*/  IADD3 R2, P0, P1, R6, UR8, R17 ;  /* 0x0000000806027c10 */ /* 0x000fe4000f91e011 */
[----:B0-----:R-:W-:Y:S02]  /*0250*/  LEA R8, R10, R3, 0x18 ;  /* 0x000000030a087211 */ /* 0x001fe400078ec0ff */
[----:B------:R-:W-:Y:S02]  /*0260*/  IADD3.X R3, PT, PT, R23, UR9, R12, P0, P1 ;  /* 0x0000000917037c10 */ /* 0x000fe400087e240c */
[----:B------:R-:W-:Y:S01]  /*0270*/  ISETP.GE.AND P1, PT, R6, UR6, PT ;  /* 0x0000000606007c0c */ /* 0x000fe2000bf26270 */
[----:B------:R-:W-:Y:S01]  /*0280*/  IMAD R8, R21, 0x12, R8 ;  /* 0x0000001215087824 */ /* 0x000fe200078e0208 */
[----:B------:R-:W-:-:S02]  /*0290*/  ISETP.GT.AND P0, PT, R0, UR7, PT ;  /* 0x0000000700007c0c */ /* 0x000fc4000bf04270 */
[----:B------:R-:W-:Y:S01]  /*02a0*/  ISETP.GT.AND P1, PT, R6, -0x1, !P1 ;  /* 0xffffffff0600780c */ /* 0x000fe20004f24270 */
[----:B------:R-:W-:Y:S01]  /*02b0*/  IMAD.IADD R14, R8, 0x1, R19 ;  /* 0x00000001080e7824 */ /* 0x000fe200078e0213 */
[----:B------:R-:W-:-:S04]  /*02c0*/  ISETP.NE.AND P0, PT, R0, RZ, !P0 ;  /* 0x000000ff0000720c */ /* 0x000fc80004705270 */
[----:B------:R-:W-:Y:S01]  /*02d0*/  PLOP3.LUT P4, PT, P1, P0, PT, 0x80, 0x8 ;  /* 0x000000000008781c */ /* 0x000fe20000f81070 */
[----:B------:R-:W-:Y:S04]  /*02e0*/  @!P5 STS.U8 [R14+0x12], RZ ;  /* 0x000012ff0e00d388 */ /* 0x000fe80000000000 */
[----:B------:R-:W-:Y:S08]  /*02f0*/  @!P6 STS.U8 [R14+0x14], RZ ;  /* 0x000014ff0e00e388 */ /* 0x000ff00000000000 */
[----:B------:R-:W-:Y:S01]  /*0300*/  @P4 IMAD.IADD R11, R6, 0x1, R11 ;  /* 0x00000001060b4824 */ /* 0x000fe200078e020b */
[----:B--2---:R0:W-:Y:S01]  /*0310*/  @P5 STS.U8 [R14+0x12], R13 ;  /* 0x0000120d0e005388 */ /* 0x0041e20000000000 */
[----:B------:R-:W-:-:S02]  /*0320*/  ISETP.LT.AND P5, PT, R0, UR7, P1 ;  /* 0x0000000700007c0c */ /* 0x000fc40008fa1270 */
[----:B------:R-:W-:Y:S01]  /*0330*/  ISETP.LT.AND P1, PT, R16, UR7, P1 ;  /* 0x0000000710007c0c */ /* 0x000fe20008f21270 */
[----:B---3--:R1:W-:Y:S01]  /*0340*/  @P6 STS.U8 [R14+0x14], R15 ;  /* 0x0000140f0e006388 */ /* 0x0083e20000000000 */
[----:B------:R-:W-:-:S04]  /*0350*/  @P4 IADD3 R8, P6, PT, R11, UR8, RZ ;  /* 0x000000080b084c10 */ /* 0x000fc8000ffde0ff */
[----:B------:R-:W-:-:S05]  /*0360*/  @P4 LEA.HI.X.SX32 R9, R11, UR9, 0x1, P6 ;  /* 0x000000090b094c11 */ /* 0x000fca000b0f0eff */
[C---:B------:R-:W-:Y:S01]  /*0370*/  @P5 IMAD.IADD R12, R6.reuse, 0x1, R7 ;  /* 0x00000001060c5824 */ /* 0x040fe200078e0207 */
[----:B------:R-:W2:Y:S01]  /*0380*/  @P4 LDG.E.U8 R9, desc[UR4][R8.64] ;  /* 0x0000000408094981 */ /* 0x000ea2000c1e1100 */
[----:B------:R-:W-:-:S03]  /*0390*/  @P1 IMAD.IADD R17, R6, 0x1, R17 ;  /* 0x0000000106111824 */ /* 0x000fc600078e0211 */
[----:B------:R-:W-:-:S04]  /*03a0*/  @P5 IADD3 R10, P6, PT, R12, UR8, RZ ;  /* 0x000000080c0a5c10 */ /* 0x000fc8000ffde0ff */
[----:B------:R-:W-:Y:S02]  /*03b0*/  @P5 LEA.HI.X.SX32 R11, R12, UR9, 0x1, P6 ;  /* 0x000000090c0b5c11 */ /* 0x000fe4000b0f0eff */
[----:B------:R-:W-:-:S04]  /*03c0*/  @P1 IADD3 R12, P6, PT, R17, UR8, RZ ;  /* 0x00000008110c1c10 */ /* 0x000fc8000ffde0ff */
[----:B0-----:R-:W-:Y:S01]  /*03d0*/  @P1 LEA.HI.X.SX32 R13, R17, UR9, 0x1, P6 ;  /* 0x00000009110d1c11 */ /* 0x001fe2000b0f0eff */
[----:B------:R-:W3:Y:S01]  /*03e0*/  @P5 LDG.E.U8 R11, desc[UR4][R10.64] ;  /* 0x000000040a0b5981 */ /* 0x000ee2000c1e1100 */
[----:B------:R-:W-:Y:S02]  /*03f0*/  PLOP3.LUT P6, PT, P2, P0, PT, 0x80, 0x8 ;  /* 0x000000000008781c */ /* 0x000fe400017c1070 */
[----:B------:R-:W-:Y:S02]  /*0400*/  PLOP3.LUT P0, PT, P3, P0, PT, 0x80, 0x8 ;  /* 0x000000000008781c */ /* 0x000fe40001f01070 */
[C---:B------:R-:W-:Y:S01]  /*0410*/  ISETP.LT.AND P3, PT, R16.reuse, UR7, P3 ;  /* 0x0000000710007c0c */ /* 0x040fe20009f61270 */
[----:B------:R-:W4:Y:S01]  /*0420*/  @P1 LDG.E.U8 R13, desc[UR4][R12.64] ;  /* 0x000000040c0d1981 */ /* 0x000f22000c1e1100 */
[----:B------:R-:W-:-:S07]  /*0430*/  ISETP.LT.AND P2, PT, R16, UR7, P2 ;  /* 0x0000000710007c0c */ /* 0x000fce0009741270 */
[----:B------:R-:W5:Y:S04]  /*0440*/  @P6 LDG.E.U8 R17, desc[UR4][R4.64+0x1] ;  /* 0x0000010404116981 */ /* 0x000f68000c1e1100 */
[----:B-1----:R-:W5:Y:S04]  /*0450*/  @P0 LDG.E.U8 R15, desc[UR4][R4.64+-0x1] ;  /* 0xffffff04040f0981 */ /* 0x002f68000c1e1100 */
[----:B------:R-:W5:Y:S04]  /*0460*/  @P3 LDG.E.U8 R19, desc[UR4][R2.64+-0x1] ;  /* 0xffffff0402133981 */ /* 0x000f68000c1e1100 */
[----:B------:R-:W5:Y:S04]  /*0470*/  @P2 LDG.E.U8 R21, desc[UR4][R2.64+0x1] ;  /* 0x0000010402152981 */ /* 0x000f68000c1e1100 */
[----:B------:R0:W-:Y:S04]  /*0480*/  @!P6 STS.U8 [R14+0x2], RZ ;  /* 0x000002ff0e00e388 */ /* 0x0001e80000000000 */
[----:B------:R0:W-:Y:S04]  /*0490*/  @!P3 STS.U8 [R14+0x24], RZ ;  /* 0x000024ff0e00b388 */ /* 0x0001e80000000000 */
[----:B------:R0:W-:Y:S04]  /*04a0*/  @!P2 STS.U8 [R14+0x26], RZ ;  /* 0x000026ff0e00a388 */ /* 0x0001e80000000000 */
[----:B------:R0:W-:Y:S04]  /*04b0*/  @!P4 STS.U8 [R14+0x1], RZ ;  /* 0x000001ff0e00c388 */ /* 0x0001e80000000000 */
[----:B------:R0:W-:Y:S04]  /*04c0*/  @!P5 STS.U8 [R14+0x13], RZ ;  /* 0x000013ff0e00d388 */ /* 0x0001e80000000000 */
[----:B------:R0:W-:Y:S04]  /*04d0*/  @!P1 STS.U8 [R14+0x25], RZ ;  /* 0x000025ff0e009388 */ /* 0x0001e80000000000 */
[----:B--2---:R0:W-:Y:S04]  /*04e0*/  @P4 STS.U8 [R14+0x1], R9 ;  /* 0x000001090e004388 */ /* 0x0041e80000000000 */
[----:B---3--:R0:W-:Y:S04]  /*04f0*/  @P5 STS.U8 [R14+0x13], R11 ;  /* 0x0000130b0e005388 */ /* 0x0081e80000000000 */
[----:B----4-:R0:W-:Y:S04]  /*0500*/  @P1 STS.U8 [R14+0x25], R13 ;  /* 0x0000250d0e001388 */ /* 0x0101e80000000000 */
[----:B-----5:R0:W-:Y:S04]  /*0510*/  @P6 STS.U8 [R14+0x2], R17 ;  /* 0x000002110e006388 */ /* 0x0201e80000000000 */
[----:B------:R0:W-:Y:S04]  /*0520*/  @P0 STS.U8 [R14], R15 ;  /* 0x0000000f0e000388 */ /* 0x0001e80000000000 */
[----:B------:R0:W-:Y:S04]  /*0530*/  @P3 STS.U8 [R14+0x24], R19 ;  /* 0x000024130e003388 */ /* 0x0001e80000000000 */
[----:B------:R0:W-:Y:S04]  /*0540*/  @P2 STS.U8 [R14+0x26], R21 ;  /* 0x000026150e002388 */ /* 0x0001e80000000000 */
[----:B------:R0:W-:Y:S01]  /*0550*/  @!P0 STS.U8 [R14], RZ ;  /* 0x000000ff0e008388 */ /* 0x0001e20000000000 */
[----:B------:R-:W-:Y:S01]  /*0560*/  BAR.SYNC.DEFER_BLOCKING 0x0 ;  /* 0x0000000000007b1d */ /* 0x000fe20000010000 */
[----:B------:R-:W-:-:S04]  /*0570*/  ISETP.GE.AND P6, PT, R0, UR7, PT ;  /* 0x0000000700007c0c */ /* 0x000fc8000bfc6270 */
[----:B------:R-:W-:-:S13]  /*0580*/  ISETP.GE.OR P6, PT, R6, UR6, P6 ;  /* 0x0000000606007c0c */ /* 0x000fda000b7c6670 */
[----:B0-----:R-:W-:Y:S05]  /*0590*/  @P6 EXIT ;  /* 0x000000000000694d */ /* 0x001fea0003800000 */
[----:B------:R-:W-:Y:S01]  /*05a0*/  LDS.U8 R0, [R14] ;  /* 0x000000000e007984 */ /* 0x000fe20000000000 */
[----:B------:R-:W-:Y:S03]  /*05b0*/  BSSY.RECONVERGENT B0, `(.L_x_0) ;  /* 0x000001f000007945 */ /* 0x000fe60003800200 */
[----:B------:R-:W0:Y:S04]  /*05c0*/  LDS.U8 R3, [R14+0x2] ;  /* 0x000002000e037984 */ /* 0x000e280000000000 */
[----:B------:R-:W1:Y:S04]  /*05d0*/  LDS.U8 R9, [R14+0x12] ;  /* 0x000012000e097984 */ /* 0x000e680000000000 */
[----:B------:R-:W2:Y:S04]  /*05e0*/  LDS.U8 R4, [R14+0x14] ;  /* 0x000014000e047984 */ /* 0x000ea80000000000 */
[----:B------:R-:W3:Y:S04]  /*05f0*/  LDS.U8 R2, [R14+0x1] ;  /* 0x000001000e027984 */ /* 0x000ee80000000000 */
[----:B------:R-:W4:Y:S04]  /*0600*/  LDS.U8 R8, [R14+0x24] ;  /* 0x000024000e087984 */ /* 0x000f280000000000 */
[----:B------:R-:W5:Y:S04]  /*0610*/  LDS.U8 R13, [R14+0x26] ;  /* 0x000026000e0d7984 */ /* 0x000f680000000000 */
[----:B------:R-:W5:Y:S01]  /*0620*/  LDS.U8 R11, [R14+0x25] ;  /* 0x000025000e0b7984 */ /* 0x000f620000000000 */
[----:B0-----:R-:W-:-:S02]  /*0630*/  IMAD.IADD R5, R0, 0x1, R3 ;  /* 0x0000000100057824 */ /* 0x001fc400078e0203 */
[----:B-1----:R-:W-:Y:S02]  /*0640*/  IMAD R9, R9, 0x2, R0 ;  /* 0x0000000209097824 */ /* 0x002fe400078e0200 */
[----:B--2---:R-:W-:Y:S02]  /*0650*/  IMAD R4, R4, 0x2, R3 ;  /* 0x0000000204047824 */ /* 0x004fe400078e0203 */
[----:B---3--:R-:W-:-:S03]  /*0660*/  IMAD R2, R2, 0x2, R5 ;  /* 0x0000000202027824 */ /* 0x008fc600078e0205 */
[----:B----4-:R-:W-:Y:S01]  /*0670*/  IADD3 R4, PT, PT, R4, -R9, -R8 ;  /* 0x8000000904047210 */ /* 0x010fe20007ffe808 */
[----:B------:R-:W-:-:S04]  /*0680*/  IMAD.IADD R2, R8, 0x1, -R2 ;  /* 0x0000000108027824 */ /* 0x000fc800078e0a02 */
[--C-:B-----5:R-:W-:Y:S02]  /*0690*/  IMAD.IADD R4, R4, 0x1, R13.reuse ;  /* 0x0000000104047824 */ /* 0x120fe400078e020d */
[----:B------:R-:W-:Y:S02]  /*06a0*/  IMAD R2, R11, 0x2, R2 ;  /* 0x000000020b027824 */ /* 0x000fe400078e0202 */
[----:B------:R-:W-:Y:S02]  /*06b0*/  IMAD R3, R4, R4, RZ ;  /* 0x0000000404037224 */ /* 0x000fe400078e02ff */
[----:B------:R-:W-:-:S04]  /*06c0*/  IMAD.IADD R2, R2, 0x1, R13 ;  /* 0x0000000102027824 */ /* 0x000fc800078e020d */
[----:B------:R-:W-:-:S05]  /*06d0*/  IMAD R3, R2, R2, R3 ;  /* 0x0000000202037224 */ /* 0x000fca00078e0203 */
[----:B------:R-:W-:-:S04]  /*06e0*/  I2FP.F32.U32 R0, R3 ;  /* 0x0000000300007245 */ /* 0x000fc80000201000 */
[----:B------:R0:W1:Y:S01]  /*06f0*/  MUFU.RSQ R3, R0 ;  /* 0x0000000000037308 */ /* 0x0000620000001400 */
[----:B------:R-:W-:-:S05]  /*0700*/  VIADD R2, R0, 0xf3000000 ;  /* 0xf300000000027836 */ /* 0x000fca0000000000 */
[----:B------:R-:W-:-:S13]  /*0710*/  ISETP.GT.U32.AND P0, PT, R2, 0x727fffff, PT ;  /* 0x727fffff0200780c */ /* 0x000fda0003f04070 */
[----:B01----:R-:W-:Y:S05]  /*0720*/  @!P0 BRA `(.L_x_1) ;  /* 0x00000000000c8947 */ /* 0x003fea0003800000 */
[----:B------:R-:W-:-:S07]  /*0730*/  MOV R9, 0x750 ;  /* 0x0000075000097802 */ /* 0x000fce0000000f00 */
[----:B------:R-:W-:Y:S05]  /*0740*/  CALL.REL.NOINC `($__internal_0_$__cuda_sm20_sqrt_rn_f32_slowpath) ;  /* 0x00000000003c7944 */ /* 0x000fea0003c00000 */
[----:B------:R-:W-:Y:S05]  /*0750*/  BRA `(.L_x_2) ;  /* 0x0000000000107947 */ /* 0x000fea0003800000 */
.L_x_1:
[----:B------:R-:W-:Y:S01]  /*0760*/  FMUL.FTZ R5, R0, R3 ;  /* 0x0000000300057220 */ /* 0x000fe20000410000 */
[----:B------:R-:W-:-:S03]  /*0770*/  FMUL.FTZ R3, R3, 0.5 ;  /* 0x3f00000003037820 */ /* 0x000fc60000410000 */
[----:B------:R-:W-:-:S04]  /*0780*/  FFMA R0, -R5, R5, R0 ;  /* 0x0000000505007223 */ /* 0x000fc80000000100 */
[----:B------:R-:W-:-:S07]  /*0790*/  FFMA R0, R0, R3, R5 ;  /* 0x0000000300007223 */ /* 0x000fce0000000005 */
.L_x_2:
[----:B------:R-:W-:Y:S05]  /*07a0*/  BSYNC.RECONVERGENT B0 ;  /* 0x0000000000007941 */ /* 0x000fea0003800200 */
.L_x_0:
[----:B------:R-:W0:Y:S01]  /*07b0*/  LDCU.64 UR6, c[0x0][0x388] ;  /* 0x00007100ff0677ac */ /* 0x000e220008000a00 */
[----:B------:R-:W1:Y:S01]  /*07c0*/  F2I.TRUNC.NTZ R0, R0 ;  /* 0x0000000000007305 */ /* 0x000e62000020f100 */
[----:B------:R-:W-:Y:S01]  /*07d0*/  IMAD.IADD R6, R6, 0x1, R7 ;  /* 0x0000000106067824 */ /* 0x000fe200078e0207 */
[----:B-1----:R-:W-:-:S04]  /*07e0*/  VIMNMX R4, PT, PT, RZ, R0, !PT ;  /* 0x00000000ff047248 */ /* 0x002fc80007fe0100 */
[----:B0-----:R-:W-:Y:S02]  /*07f0*/  IADD3 R2, P0, PT, R6, UR6, RZ ;  /* 0x0000000606027c10 */ /* 0x001fe4000ff1e0ff */
[----:B------:R-:W-:Y:S02]  /*0800*/  VIMNMX R5, PT, PT, R4, 0xff, PT ;  /* 0x000000ff04057848 */ /* 0x000fe40003fe0100 */
[----:B------:R-:W-:-:S05]  /*0810*/  LEA.HI.X.SX32 R3, R6, UR7, 0x1, P0 ;  /* 0x0000000706037c11 */ /* 0x000fca00080f0eff */
[----:B------:R-:W-:Y:S01]  /*0820*/  STG.E.U8 desc[UR4][R2.64], R5 ;  /* 0x0000000502007986 */ /* 0x000fe2000c101104 */
[----:B------:R-:W-:Y:S05]  /*0830*/  EXIT ;  /* 0x000000000000794d */ /* 0x000fea0003800000 */
        .weak           $__internal_0_$__cuda_sm20_sqrt_rn_f32_slowpath
        .type           $__internal_0_$__cuda_sm20_sqrt_rn_f32_slowpath,@function
        .size           $__internal_0_$__cuda_sm20_sqrt_rn_f32_slowpath,(.L_x_11 - $__internal_0_$__cuda_sm20_sqrt_rn_f32_slowpath)
$__internal_0_$__cuda_sm20_sqrt_rn_f32_slowpath:
[----:B------:R-:W-:-:S13]  /*0840*/  LOP3.LUT P0, RZ, R0, 0x7fffffff, RZ, 0xc0, !PT ;  /* 0x7fffffff00ff7812 */ /* 0x000fda000780c0ff */
[----:B------:R-:W-:Y:S01]  /*0850*/  @!P0 IMAD.MOV.U32 R2, RZ, RZ, R0 ;  /* 0x000000ffff028224 */ /* 0x000fe200078e0000 */
[----:B------:R-:W-:Y:S06]  /*0860*/  @!P0 BRA `(.L_x_3) ;  /* 0x0000000000408947 */ /* 0x000fec0003800000 */
[----:B------:R-:W-:-:S13]  /*0870*/  FSETP.GEU.FTZ.AND P0, PT, R0, RZ, PT ;  /* 0x000000ff0000720b */ /* 0x000fda0003f1e000 */
[----:B------:R-:W-:Y:S01]  /*0880*/  @!P0 IMAD.MOV.U32 R2, RZ, RZ, 0x7fffffff ;  /* 0x7fffffffff028424 */ /* 0x000fe200078e00ff */
[----:B------:R-:W-:Y:S06]  /*0890*/  @!P0 BRA `(.L_x_3) ;  /* 0x0000000000348947 */ /* 0x000fec0003800000 */
[----:B------:R-:W-:-:S13]  /*08a0*/  FSETP.GTU.FTZ.AND P0, PT, |R0|, +INF , PT ;  /* 0x7f8000000000780b */ /* 0x000fda0003f1c200 */
[----:B------:R-:W-:Y:S01]  /*08b0*/  @P0 FADD.FTZ R2, R0, 1 ;  /* 0x3f80000000020421 */ /* 0x000fe20000010000 */
[----:B------:R-:W-:Y:S06]  /*08c0*/  @P0 BRA `(.L_x_3) ;  /* 0x0000000000280947 */ /* 0x000fec0003800000 */
[----:B------:R-:W-:-:S13]  /*08d0*/  FSETP.NEU.FTZ.AND P0, PT, |R0|, +INF , PT ;  /* 0x7f8000000000780b */ /* 0x000fda0003f1d200 */
[----:B------:R-:W-:-:S04]  /*08e0*/  @P0 FFMA R3, R0, 1.84467440737095516160e+19, RZ ;  /* 0x5f80000000030823 */ /* 0x000fc800000000ff */
[----:B------:R-:W0:Y:S02]  /*08f0*/  @P0 MUFU.RSQ R2, R3 ;  /* 0x0000000300020308 */ /* 0x000e240000001400 */
[----:B0-----:R-:W-:Y:S01]  /*0900*/  @P0 FMUL.FTZ R4, R3, R2 ;  /* 0x0000000203040220 */ /* 0x001fe20000410000 */
[----:B------:R-:W-:Y:S01]  /*0910*/  @P0 FMUL.FTZ R8, R2, 0.5 ;  /* 0x3f00000002080820 */ /* 0x000fe20000410000 */
[----:B------:R-:W-:Y:S02]  /*0920*/  @!P0 IMAD.MOV.U32 R2, RZ, RZ, R0 ;  /* 0x000000ffff028224 */ /* 0x000fe400078e0000 */
[----:B------:R-:W-:-:S04]  /*0930*/  @P0 FADD.FTZ R5, -R4, -RZ ;  /* 0x800000ff04050221 */ /* 0x000fc80000010100 */
[----:B------:R-:W-:-:S04]  /*0940*/  @P0 FFMA R5, R4, R5, R3 ;  /* 0x0000000504050223 */ /* 0x000fc80000000003 */
[----:B------:R-:W-:-:S04]  /*0950*/  @P0 FFMA R5, R5, R8, R4 ;  /* 0x0000000805050223 */ /* 0x000fc80000000004 */
[----:B------:R-:W-:-:S07]  /*0960*/  @P0 FMUL.FTZ R2, R5, 2.3283064365386962891e-10 ;  /* 0x2f80000005020820 */ /* 0x000fce0000410000 */
.L_x_3:
[----:B------:R-:W-:Y:S02]  /*0970*/  IMAD.MOV.U32 R0, RZ, RZ, R2 ;  /* 0x000000ffff007224 */ /* 0x000fe400078e0002 */
[----:B------:R-:W-:Y:S02]  /*0980*/  IMAD.MOV.U32 R2, RZ, RZ, R9 ;  /* 0x000000ffff027224 */ /* 0x000fe400078e0009 */
[----:B------:R-:W-:-:S04]  /*0990*/  IMAD.MOV.U32 R3, RZ, RZ, 0x0 ;  /* 0x00000000ff037424 */ /* 0x000fc800078e00ff */
[----:B------:R-:W-:Y:S05]  /*09a0*/  RET.REL.NODEC R2 `(_Z34sobel_edge_detection_shared_kernelPhS_ii) ;  /* 0xfffffff402947950 */ /* 0x000fea0003c3ffff */
.L_x_4:
[----:B------:R-:W-:-:S00]  /*09b0*/  BRA `(.L_x_4) ;  /* 0xfffffffc00fc7947 */ /* 0x000fc0000383ffff */
[----:B------:R-:W-:-:S00]  /*09c0*/  NOP ;  /* 0x0000000000007918 */ /* 0x000fc00000000000 */
        /* <DEDUP_REMOVED lines=11> */
.L_x_11:


//--------------------- .text._Z23rgb_to_grayscale_kernelPhS_ii --------------------------
	.section	.text._Z23rgb_to_grayscale_kernelPhS_ii,"ax",@progbits
	.align	128
        .global         _Z23rgb_to_grayscale_kernelPhS_ii
        .type           _Z23rgb_to_grayscale_kernelPhS_ii,@function
        .size           _Z23rgb_to_grayscale_kernelPhS_ii,(.L_x_14 - _Z23rgb_to_grayscale_kernelPhS_ii)
        .other          _Z23rgb_to_grayscale_kernelPhS_ii,@"STO_CUDA_ENTRY STV_DEFAULT"
_Z23rgb_to_grayscale_kernelPhS_ii:
.text._Z23rgb_to_grayscale_kernelPhS_ii:
[----:B------:R-:W-:Y:S01]  /*0000*/  LDC R1, c[0x0][0x37c] ;  /* 0x0000df00ff017b82 */ /* 0x000fe20000000800 */
[----:B------:R-:W0:Y:S07]  /*0010*/  S2R R2, SR_TID.Y ;  /* 0x0000000000027919 */ /* 0x000e2e0000002200 */
[----:B------:R-:W1:Y:S01]  /*0020*/  LDC R0, c[0x0][0x360] ;  /* 0x0000d800ff007b82 */ /* 0x000e620000000800 */
[----:B------:R-:W2:Y:S01]  /*0030*/  LDCU.64 UR6, c[0x0][0x390] ;  /* 0x00007200ff0677ac */ /* 0x000ea20008000a00 */
[----:B------:R-:W1:Y:S06]  /*0040*/  S2R R5, SR_TID.X ;  /* 0x0000000000057919 */ /* 0x000e6c0000002100 */
[----:B------:R-:W0:Y:S08]  /*0050*/  S2UR UR5, SR_CTAID.Y ;  /* 0x00000000000579c3 */ /* 0x000e300000002600 */
[----:B------:R-:W0:Y:S08]  /*0060*/  LDC R3, c[0x0][0x364] ;  /* 0x0000d900ff037b82 */ /* 0x000e300000000800 */
[----:B------:R-:W1:Y:S01]  /*0070*/  S2UR UR4, SR_CTAID.X ;  /* 0x00000000000479c3 */ /* 0x000e620000002500 */
[----:B0-----:R-:W-:-:S05]  /*0080*/  IMAD R3, R3, UR5, R2 ;  /* 0x0000000503037c24 */ /* 0x001fca000f8e0202 */
[----:B--2---:R-:W-:Y:S01]  /*0090*/  ISETP.GE.AND P0, PT, R3, UR7, PT ;  /* 0x0000000703007c0c */ /* 0x004fe2000bf06270 */
[----:B-1----:R-:W-:-:S05]  /*00a0*/  IMAD R0, R0, UR4, R5 ;  /* 0x0000000400007c24 */ /* 0x002fca000f8e0205 */
[----:B------:R-:W-:-:S13]  /*00b0*/  ISETP.GE.OR P0, PT, R0, UR6, P0 ;  /* 0x0000000600007c0c */ /* 0x000fda0008706670 */
[----:B------:R-:W-:Y:S05]  /*00c0*/  @P0 EXIT ;  /* 0x000000000000094d */ /* 0x000fea0003800000 */
[----:B------:R-:W0:Y:S01]  /*00d0*/  LDCU.128 UR8, c[0x0][0x380] ;  /* 0x00007000ff0877ac */ /* 0x000e220008000c00 */
[----:B------:R-:W-:Y:S01]  /*00e0*/  IMAD R0, R3, UR6, R0 ;  /* 0x0000000603007c24 */ /* 0x000fe2000f8e0200 */
[----:B------:R-:W1:Y:S03]  /*00f0*/  LDCU.64 UR4, c[0x0][0x358] ;  /* 0x00006b00ff0477ac */ /* 0x000e660008000a00 */
[----:B------:R-:W-:-:S05]  /*0100*/  IMAD R3, R0, 0x3, RZ ;  /* 0x0000000300037824 */ /* 0x000fca00078e02ff */
[----:B0-----:R-:W-:-:S04]  /*0110*/  IADD3 R2, P0, PT, R3, UR8, RZ ;  /* 0x0000000803027c10 */ /* 0x001fc8000ff1e0ff */
[----:B------:R-:W-:-:S05]  /*0120*/  LEA.HI.X.SX32 R3, R3, UR9, 0x1, P0 ;  /* 0x0000000903037c11 */ /* 0x000fca00080f0eff */
[----:B-1----:R-:W2:Y:S04]  /*0130*/  LDG.E.U8 R5, desc[UR4][R2.64+0x1] ;  /* 0x0000010402057981 */ /* 0x002ea8000c1e1100 */
[----:B------:R-:W3:Y:S04]  /*0140*/  LDG.E.U8 R4, desc[UR4][R2.64] ;  /* 0x0000000402047981 */ /* 0x000ee8000c1e1100 */
[----:B------:R-:W4:Y:S01]  /*0150*/  LDG.E.U8 R6, desc[UR4][R2.64+0x2] ;  /* 0x0000020402067981 */ /* 0x000f22000c1e1100 */
[----:B--2---:R-:W-:Y:S02]  /*0160*/  I2FP.F32.U32 R5, R5 ;  /* 0x0000000500057245 */ /* 0x004fe40000201000 */
[----:B---3--:R-:W-:-:S03]  /*0170*/  I2FP.F32.U32 R4, R4 ;  /* 0x0000000400047245 */ /* 0x008fc60000201000 */
[----:B------:R-:W-:Y:S01]  /*0180*/  FMUL R5, R5, 0.58700001239776611328 ;  /* 0x3f1645a205057820 */ /* 0x000fe20000400000 */
[----:B----4-:R-:W-:-:S03]  /*0190*/  I2FP.F32.U32 R7, R6 ;  /* 0x0000000600077245 */ /* 0x010fc60000201000 */
[----:B------:R-:W-:-:S04]  /*01a0*/  FFMA R4, R4, 0.29899999499320983887, R5 ;  /* 0x3e99168704047823 */ /* 0x000fc80000000005 */
[----:B------:R-:W-:Y:S01]  /*01b0*/  FFMA R7, R7, 0.11400000005960464478, R4 ;  /* 0x3de978d507077823 */ /* 0x000fe20000000004 */
[----:B------:R-:W-:-:S04]  /*01c0*/  IADD3 R4, P0, PT, R0, UR10, RZ ;  /* 0x0000000a00047c10 */ /* 0x000fc8000ff1e0ff */
[----:B------:R-:W-:Y:S01]  /*01d0*/  LEA.HI.X.SX32 R5, R0, UR11, 0x1, P0 ;  /* 0x0000000b00057c11 */ /* 0x000fe200080f0eff */
[----:B------:R-:W0:Y:S04]  /*01e0*/  F2I.U32.TRUNC.NTZ R7, R7 ;  /* 0x0000000700077305 */ /* 0x000e28000020f000 */
[----:B0-----:R-:W-:Y:S01]  /*01f0*/  STG.E.U8 desc[UR4][R4.64], R7 ;  /* 0x0000000704007986 */ /* 0x001fe2000c101104 */
[----:B------:R-:W-:Y:S05]  /*0200*/  EXIT ;  /* 0x000000000000794d */ /* 0x000fea0003800000 */
.L_x_5:
        /* <DEDUP_REMOVED lines=15> */
.L_x_14:


//--------------------- .text._Z27sobel_edge_detection_kernelPhS_ii --------------------------
	.section	.text._Z27sobel_edge_detection_kernelPhS_ii,"ax",@progbits
	.align	128
        .global         _Z27sobel_edge_detection_kernelPhS_ii
        .type           _Z27sobel_edge_detection_kernelPhS_ii,@function
        .size           _Z27sobel_edge_detection_kernelPhS_ii,(.L_x_12 - _Z27sobel_edge_detection_kernelPhS_ii)
        .other          _Z27sobel_edge_detection_kernelPhS_ii,@"STO_CUDA_ENTRY STV_DEFAULT"
_Z27sobel_edge_detection_kernelPhS_ii:
.text._Z27sobel_edge_detection_kernelPhS_ii:
        /* <DEDUP_REMOVED lines=13> */
[----:B------:R-:W0:Y:S01]  /*00d0*/  LDCU.64 UR8, c[0x0][0x380] ;  /* 0x00007000ff0877ac */ /* 0x000e220008000a00 */
[C---:B------:R-:W-:Y:S01]  /*00e0*/  VIADD R2, R0.reuse, 0xffffffff ;  /* 0xffffffff00027836 */ /* 0x040fe20000000000 */
[----:B------:R-:W-:Y:S01]  /*00f0*/  ISETP.NE.AND P0, PT, R0, RZ, PT ;  /* 0x000000ff0000720c */ /* 0x000fe20003f05270 */
[----:B------:R-:W1:Y:S02]  /*0100*/  LDCU.64 UR4, c[0x0][0x358] ;  /* 0x00006b00ff0477ac */ /* 0x000e640008000a00 */
[----:B------:R-:W-:Y:S01]  /*0110*/  IMAD R5, R2, UR6, RZ ;  /* 0x0000000602057c24 */ /* 0x000fe2000f8e02ff */
[----:B------:R-:W-:Y:S02]  /*0120*/  ISETP.LT.OR P4, PT, R6, 0x1, !P0 ;  /* 0x000000010600780c */ /* 0x000fe40004781670 */
[----:B------:R-:W-:Y:S02]  /*0130*/  SHF.R.S32.HI R11, RZ, 0x1f, R6 ;  /* 0x0000001fff0b7819 */ /* 0x000fe40000011406 */
[----:B------:R-:W-:-:S02]  /*0140*/  SHF.R.S32.HI R2, RZ, 0x1f, R5 ;  /* 0x0000001fff027819 */ /* 0x000fc40000011405 */
[----:B0-----:R-:W-:-:S04]  /*0150*/  IADD3 R8, P1, P2, R6, UR8, R5 ;  /* 0x0000000806087c10 */ /* 0x001fc8000fa3e005 */
[----:B------:R-:W-:-:S05]  /*0160*/  IADD3.X R9, PT, PT, R11, UR9, R2, P1, P2 ;  /* 0x000000090b097c10 */ /* 0x000fca0008fe4402 */
[----:B-1----:R-:W2:Y:S01]  /*0170*/  @!P4 LDG.E.U8 R15, desc[UR4][R8.64+-0x1] ;  /* 0xffffff04080fc981 */ /* 0x002ea2000c1e1100 */
[C---:B------:R-:W-:Y:S01]  /*0180*/  VIADD R2, R6.reuse, 0x1 ;  /* 0x0000000106027836 */ /* 0x040fe20000000000 */
[----:B------:R-:W-:Y:S01]  /*0190*/  ISETP.LT.OR P0, PT, R6, RZ, !P0 ;  /* 0x000000ff0600720c */ /* 0x000fe20004701670 */
[C---:B------:R-:W-:Y:S02]  /*01a0*/  IMAD R7, R0.reuse, UR6, RZ ;  /* 0x0000000600077c24 */ /* 0x040fe4000f8e02ff */
[----:B------:R-:W-:Y:S01]  /*01b0*/  VIADD R14, R0, 0x1 ;  /* 0x00000001000e7836 */ /* 0x000fe20000000000 */
[----:B------:R-:W-:Y:S01]  /*01c0*/  ISETP.GE.AND P1, PT, R2, UR6, PT ;  /* 0x0000000602007c0c */ /* 0x000fe2000bf26270 */
[----:B------:R-:W-:Y:S01]  /*01d0*/  VIADD R13, R7, UR6 ;  /* 0x00000006070d7c36 */ /* 0x000fe20008000000 */
[--C-:B------:R-:W-:Y:S02]  /*01e0*/  SHF.R.S32.HI R4, RZ, 0x1f, R7.reuse ;  /* 0x0000001fff047819 */ /* 0x100fe40000011407 */
[----:B------:R-:W-:-:S02]  /*01f0*/  IADD3 R2, P3, P6, R6, UR8, R7 ;  /* 0x0000000806027c10 */ /* 0x000fc4000fe7e007 */
[----:B------:R-:W-:Y:S02]  /*0200*/  ISETP.GE.U32.AND P2, PT, R14, UR7, PT ;  /* 0x000000070e007c0c */ /* 0x000fe4000bf46070 */
[C---:B------:R-:W-:Y:S02]  /*0210*/  ISETP.LT.OR P1, PT, R6.reuse, -0x1, P1 ;  /* 0xffffffff0600780c */ /* 0x040fe40000f21670 */
[----:B------:R-:W-:Y:S02]  /*0220*/  IADD3.X R3, PT, PT, R11, UR9, R4, P3, P6 ;  /* 0x000000090b037c10 */ /* 0x000fe40009fec404 */
[C---:B------:R-:W-:Y:S02]  /*0230*/  ISETP.LT.OR P2, PT, R6.reuse, RZ, P2 ;  /* 0x000000ff0600720c */ /* 0x040fe40001741670 */
[--C-:B------:R-:W-:Y:S02]  /*0240*/  SHF.R.S32.HI R10, RZ, 0x1f, R13.reuse ;  /* 0x0000001fff0a7819 */ /* 0x100fe4000001140d */
[----:B------:R-:W-:-:S02]  /*0250*/  IADD3 R4, P3, P6, R6, UR8, R13 ;  /* 0x0000000806047c10 */ /* 0x000fc4000fe7e00d */
[----:B------:R-:W-:Y:S01]  /*0260*/  ISETP.EQ.OR P5, PT, R0, RZ, P1 ;  /* 0x000000ff0000720c */ /* 0x000fe20000fa2670 */
[C---:B------:R-:W-:Y:S01]  /*0270*/  @!P0 IMAD.IADD R0, R6.reuse, 0x1, R5 ;  /* 0x0000000106008824 */ /* 0x040fe200078e0205 */
[----:B------:R-:W-:Y:S01]  /*0280*/  IADD3.X R5, PT, PT, R11, UR9, R10, P3, P6 ;  /* 0x000000090b057c10 */ /* 0x000fe20009fec40a */
[----:B------:R-:W3:Y:S01]  /*0290*/  @!P1 LDG.E.U8 R17, desc[UR4][R2.64+0x1] ;  /* 0x0000010402119981 */ /* 0x000ee2000c1e1100 */
[----:B------:R-:W-:Y:S02]  /*02a0*/  ISETP.GT.AND P3, PT, R6, UR6, PT ;  /* 0x0000000606007c0c */ /* 0x000fe4000bf64270 */
[----:B------:R-:W-:Y:S02]  /*02b0*/  @!P0 IADD3 R10, P6, PT, R0, UR8, RZ ;  /* 0x00000008000a8c10 */ /* 0x000fe4000ffde0ff */
[----:B------:R-:W-:Y:S02]  /*02c0*/  ISETP.LT.OR P3, PT, R6, 0x1, P3 ;  /* 0x000000010600780c */ /* 0x000fe40001f61670 */
[----:B------:R-:W-:-:S02]  /*02d0*/  @!P0 LEA.HI.X.SX32 R11, R0, UR9, 0x1, P6 ;  /* 0x00000009000b8c11 */ /* 0x000fc4000b0f0eff */
[----:B------:R-:W-:Y:S01]  /*02e0*/  @!P2 IADD3 R13, PT, PT, R6, R13, RZ ;  /* 0x0000000d060da210 */ /* 0x000fe20007ffe0ff */
[----:B------:R-:W-:Y:S01]  /*02f0*/  IMAD.MOV.U32 R0, RZ, RZ, RZ ;  /* 0x000000ffff007224 */ /* 0x000fe200078e00ff */
[----:B------:R0:W4:Y:S02]  /*0300*/  @!P5 LDG.E.U8 R9, desc[UR4][R8.64+0x1] ;  /* 0x000001040809d981 */ /* 0x000124000c1e1100 */
[C---:B------:R-:W-:Y:S02]  /*0310*/  @!P2 IADD3 R12, P6, PT, R13.reuse, UR8, RZ ;  /* 0x000000080d0cac10 */ /* 0x040fe4000ffde0ff */
[----:B------:R-:W5:Y:S02]  /*0320*/  @!P0 LDG.E.U8 R11, desc[UR4][R10.64] ;  /* 0x000000040a0b8981 */ /* 0x000f64000c1e1100 */
[----:B------:R-:W-:Y:S02]  /*0330*/  @!P2 LEA.HI.X.SX32 R13, R13, UR9, 0x1, P6 ;  /* 0x000000090d0dac11 */ /* 0x000fe4000b0f0eff */
[----:B------:R-:W-:-:S04]  /*0340*/  ISETP.GE.U32.OR P6, PT, R14, UR7, P1 ;  /* 0x000000070e007c0c */ /* 0x000fc80008fc6470 */
[----:B------:R-:W3:Y:S09]  /*0350*/  @!P2 LDG.E.U8 R13, desc[UR4][R12.64] ;  /* 0x000000040c0da981 */ /* 0x000ef2000c1e1100 */
[----:B------:R-:W3:Y:S01]  /*0360*/  @!P6 LDG.E.U8 R21, desc[UR4][R4.64+0x1] ;  /* 0x000001040415e981 */ /* 0x000ee2000c1e1100 */
[----:B--2---:R-:W-:Y:S01]  /*0370*/  @!P4 IMAD.MOV R0, RZ, RZ, -R15 ;  /* 0x000000ffff00c224 */ /* 0x004fe200078e0a0f */
[----:B------:R-:W-:-:S02]  /*0380*/  ISETP.GE.U32.OR P4, PT, R14, UR7, P3 ;  /* 0x000000070e007c0c */ /* 0x000fc40009f86470 */
[----:B------:R-:W2:Y:S11]  /*0390*/  @!P3 LDG.E.U8 R15, desc[UR4][R2.64+-0x1] ;  /* 0xffffff04020fb981 */ /* 0x000eb6000c1e1100 */
[----:B------:R-:W3:Y:S01]  /*03a0*/  @!P4 LDG.E.U8 R19, desc[UR4][R4.64+-0x1] ;  /* 0xffffff040413c981 */ /* 0x000ee2000c1e1100 */
[----:B0-----:R-:W-:-:S02]  /*03b0*/  IMAD.MOV.U32 R8, RZ, RZ, R0 ;  /* 0x000000ffff087224 */ /* 0x001fc400078e0000 */
[----:B-----5:R-:W-:Y:S02]  /*03c0*/  @!P0 IMAD R8, R11, -0x2, R0 ;  /* 0xfffffffe0b088824 */ /* 0x020fe400078e0200 */
[----:B----4-:R-:W-:-:S03]  /*03d0*/  @!P5 IMAD.IADD R0, R0, 0x1, R9 ;  /* 0x000000010000d824 */ /* 0x010fc600078e0209 */
[----:B------:R-:W-:Y:S01]  /*03e0*/  @!P5 IADD3 R8, PT, PT, R8, -R9, RZ ;  /* 0x800000090808d210 */ /* 0x000fe20007ffe0ff */
[----:B------:R-:W-:Y:S01]  /*03f0*/  BSSY.RECONVERGENT B0, `(.L_x_6) ;  /* 0x0000016000007945 */ /* 0x000fe20003800200 */
[----:B--2---:R-:W-:-:S04]  /*0400*/  @!P3 IMAD R0, R15, -0x2, R0 ;  /* 0xfffffffe0f00b824 */ /* 0x004fc800078e0200 */
[----:B---3--:R-:W-:-:S04]  /*0410*/  @!P1 IMAD R0, R17, 0x2, R0 ;  /* 0x0000000211009824 */ /* 0x008fc800078e0200 */
[--C-:B------:R-:W-:Y:S02]  /*0420*/  @!P4 IMAD.IADD R0, R0, 0x1, -R19.reuse ;  /* 0x000000010000c824 */ /* 0x100fe400078e0a13 */
[----:B------:R-:W-:-:S03]  /*0430*/  @!P4 IMAD.IADD R8, R8, 0x1, R19 ;  /* 0x000000010808c824 */ /* 0x000fc600078e0213 */
[----:B------:R-:W-:Y:S01]  /*0440*/  @!P6 IADD3 R0, PT, PT, R0, R21, RZ ;  /* 0x000000150000e210 */ /* 0x000fe20007ffe0ff */
[----:B------:R-:W-:-:S04]  /*0450*/  @!P2 IMAD R8, R13, 0x2, R8 ;  /* 0x000000020d08a824 */ /* 0x000fc800078e0208 */
[----:B------:R-:W-:Y:S02]  /*0460*/  @!P6 IMAD.IADD R8, R8, 0x1, R21 ;  /* 0x000000010808e824 */ /* 0x000fe400078e0215 */
[----:B------:R-:W-:-:S04]  /*0470*/  IMAD R3, R0, R0, RZ ;  /* 0x0000000000037224 */ /* 0x000fc800078e02ff */
[----:B------:R-:W-:-:S05]  /*0480*/  IMAD R3, R8, R8, R3 ;  /* 0x0000000808037224 */ /* 0x000fca00078e0203 */
[----:B------:R-:W-:-:S05]  /*0490*/  I2FP.F32.U32 R3, R3 ;  /* 0x0000000300037245 */ /* 0x000fca0000201000 */
[----:B------:R-:W-:Y:S01]  /*04a0*/  VIADD R0, R3, 0xf3000000 ;  /* 0xf300000003007836 */ /* 0x000fe20000000000 */
[----:B------:R0:W1:Y:S04]  /*04b0*/  MUFU.RSQ R2, R3 ;  /* 0x0000000300027308 */ /* 0x0000680000001400 */
[----:B------:R-:W-:-:S13]  /*04c0*/  ISETP.GT.U32.AND P0, PT, R0, 0x727fffff, PT ;  /* 0x727fffff0000780c */ /* 0x000fda0003f04070 */
[----:B01----:R-:W-:Y:S05]  /*04d0*/  @!P0 BRA `(.L_x_7) ;  /* 0x00000000000c8947 */ /* 0x003fea0003800000 */
[----:B------:R-:W-:-:S07]  /*04e0*/  MOV R9, 0x500 ;  /* 0x0000050000097802 */ /* 0x000fce0000000f00 */
[----:B------:R-:W-:Y:S05]  /*04f0*/  CALL.REL.NOINC `($__internal_1_$__cuda_sm20_sqrt_rn_f32_slowpath) ;  /* 0x00000000003c7944 */ /* 0x000fea0003c00000 */
[----:B------:R-:W-:Y:S05]  /*0500*/  BRA `(.L_x_8) ;  /* 0x0000000000107947 */ /* 0x000fea0003800000 */
.L_x_7:
[----:B------:R-:W-:Y:S01]  /*0510*/  FMUL.FTZ R0, R3, R2 ;  /* 0x0000000203007220 */ /* 0x000fe20000410000 */
[----:B------:R-:W-:-:S03]  /*0520*/  FMUL.FTZ R2, R2, 0.5 ;  /* 0x3f00000002027820 */ /* 0x000fc60000410000 */
[----:B------:R-:W-:-:S04]  /*0530*/  FFMA R3, -R0, R0, R3 ;  /* 0x0000000000037223 */ /* 0x000fc80000000103 */
[----:B------:R-:W-:-:S07]  /*0540*/  FFMA R0, R3, R2, R0 ;  /* 0x0000000203007223 */ /* 0x000fce0000000000 */
.L_x_8:
[----:B------:R-:W-:Y:S05]  /*0550*/  BSYNC.RECONVERGENT B0 ;  /* 0x0000000000007941 */ /* 0x000fea0003800200 */
.L_x_6:
        /* <DEDUP_REMOVED lines=9> */
        .weak           $__internal_1_$__cuda_sm20_sqrt_rn_f32_slowpath
        .type           $__internal_1_$__cuda_sm20_sqrt_rn_f32_slowpath,@function
        .size           $__internal_1_$__cuda_sm20_sqrt_rn_f32_slowpath,(.L_x_12 - $__internal_1_$__cuda_sm20_sqrt_rn_f32_slowpath)
$__internal_1_$__cuda_sm20_sqrt_rn_f32_slowpath:
[----:B------:R-:W-:-:S13]  /*05f0*/  LOP3.LUT P0, RZ, R3, 0x7fffffff, RZ, 0xc0, !PT ;  /* 0x7fffffff03ff7812 */ /* 0x000fda000780c0ff */
[----:B------:R-:W-:Y:S01]  /*0600*/  @!P0 MOV R2, R3 ;  /* 0x0000000300028202 */ /* 0x000fe20000000f00 */
[----:B------:R-:W-:Y:S06]  /*0610*/  @!P0 BRA `(.L_x_9) ;  /* 0x0000000000448947 */ /* 0x000fec0003800000 */
[----:B------:R-:W-:Y:S01]  /*0620*/  FSETP.GEU.FTZ.AND P0, PT, R3, RZ, PT ;  /* 0x000000ff0300720b */ /* 0x000fe20003f1e000 */
[----:B------:R-:W-:-:S12]  /*0630*/  IMAD.MOV.U32 R0, RZ, RZ, R3 ;  /* 0x000000ffff007224 */ /* 0x000fd800078e0003 */
        /* <DEDUP_REMOVED lines=15> */
.L_x_9:
[----:B------:R-:W-:Y:S01]  /*0730*/  MOV R0, R2 ;  /* 0x0000000200007202 */ /* 0x000fe20000000f00 */
[----:B------:R-:W-:Y:S02]  /*0740*/  IMAD.MOV.U32 R2, RZ, RZ, R9 ;  /* 0x000000ffff027224 */ /* 0x000fe400078e0009 */
[----:B------:R-:W-:-:S04]  /*0750*/  IMAD.MOV.U32 R3, RZ, RZ, 0x0 ;  /* 0x00000000ff037424 */ /* 0x000fc800078e00ff */
[----:B------:R-:W-:Y:S05]  /*0760*/  RET.REL.NODEC R2 `(_Z27sobel_edge_detection_kernelPhS_ii) ;  /* 0xfffffff802247950 */ /* 0x000fea0003c3ffff */
.L_x_10:
        /* <DEDUP_REMOVED lines=9> */
.L_x_12:


//--------------------- .nv.shared._Z34sobel_edge_detection_shared_kernelPhS_ii --------------------------
	.section	.nv.shared._Z34sobel_edge_detection_shared_kernelPhS_ii,"aw",@nobits
	.sectionflags	@""
.nv.shared._Z34sobel_edge_detection_shared_kernelPhS_ii:
	.zero		1348


//--------------------- .nv.shared.reserved.0     --------------------------
	.section	.nv.shared.reserved.0,"aw",@nobits
	.weak		__nv_reservedSMEM_offset_0_alias
	.size		__nv_reservedSMEM_offset_0_alias, 0, 64
	.other		__nv_reservedSMEM_offset_0_alias,@"STO_CUDA_RESERVED_SHARED STV_DEFAULT"
__nv_reservedSMEM_offset_0_alias:
	.zero		0
	.zero		64


//--------------------- .nv.constant0._Z34sobel_edge_detection_shared_kernelPhS_ii --------------------------
	.section	.nv.constant0._Z34sobel_edge_detection_shared_kernelPhS_ii,"a",@progbits
	.sectionflags	@""
	.align	4
.nv.constant0._Z34sobel_edge_detection_shared_kernelPhS_ii:
	.zero		920


//--------------------- .nv.constant0._Z23rgb_to_grayscale_kernelPhS_ii --------------------------
	.section	.nv.constant0._Z23rgb_to_grayscale_kernelPhS_ii,"a",@progbits
	.sectionflags	@""
	.align	4
.nv.constant0._Z23rgb_to_grayscale_kernelPhS_ii:
	.zero		920


//--------------------- .nv.constant0._Z27sobel_edge_detection_kernelPhS_ii --------------------------
	.section	.nv.constant0._Z27sobel_edge_detection_kernelPhS_ii,"a",@progbits
	.sectionflags	@""
	.align	4
.nv.constant0._Z27sobel_edge_detection_kernelPhS_ii:
	.zero		920


//--------------------- SYMBOLS --------------------------

	.type		.nv.reservedSmem.offset0,@object
	.size		.nv.reservedSmem.offset0,0x4
	.type		.nv.reservedSmem.cap,@object
	.size		.nv.reservedSmem.cap,0x4
